	.headerflags	@"EF_CUDA_TEXMODE_UNIFIED EF_CUDA_64BIT_ADDRESS EF_CUDA_ACCELERATORS EF_CUDA_SM90 EF_CUDA_VIRTUAL_SM(EF_CUDA_SM90)"
	.elftype	@"ET_EXEC"


//--------------------- .nv.info                  --------------------------
	.section	.nv.info,"",@"SHT_CUDA_INFO"
	.align	4


	//----- nvinfo : EIATTR_REGCOUNT
	.align		4
        /*0000*/ 	.byte	0x04, 0x2f
        /*0002*/ 	.short	(.L_1 - .L_0)
	.align		4
.L_0:
        /*0004*/ 	.word	index@(triton_poi_fused_clone_0)
        /*0008*/ 	.word	0x0000000c


	//----- nvinfo : EIATTR_MIN_STACK_SIZE
	.align		4
.L_1:
        /*000c*/ 	.byte	0x04, 0x12
        /*000e*/ 	.short	(.L_3 - .L_2)
	.align		4
.L_2:
        /*0010*/ 	.word	index@(triton_poi_fused_clone_0)
        /*0014*/ 	.word	0x00000000


	//----- nvinfo : EIATTR_FRAME_SIZE
	.align		4
.L_3:
        /*0018*/ 	.byte	0x04, 0x11
        /*001a*/ 	.short	(.L_5 - .L_4)
	.align		4
.L_4:
        /*001c*/ 	.word	index@(triton_poi_fused_clone_0)
        /*0020*/ 	.word	0x00000000


	//----- nvinfo : EIATTR_MIN_STACK_SIZE
	.align		4
.L_5:
        /*0024*/ 	.byte	0x04, 0x12
        /*0026*/ 	.short	(.L_7 - .L_6)
	.align		4
.L_6:
        /*0028*/ 	.word	index@(triton_poi_fused_clone_0)
        /*002c*/ 	.word	0x00000000
.L_7:


//--------------------- .nv.info.triton_poi_fused_clone_0 --------------------------
	.section	.nv.info.triton_poi_fused_clone_0,"",@"SHT_CUDA_INFO"
	.sectionflags	@""
	.align	4


	//----- nvinfo : EIATTR_CUDA_API_VERSION
	.align		4
        /*0000*/ 	.byte	0x04, 0x37
        /*0002*/ 	.short	(.L_9 - .L_8)
.L_8:
        /*0004*/ 	.word	0x0000007c


	//----- nvinfo : EIATTR_KPARAM_INFO
	.align		4
.L_9:
        /*0008*/ 	.byte	0x04, 0x17
        /*000a*/ 	.short	(.L_11 - .L_10)
.L_10:
        /*000c*/ 	.word	0x00000000
        /*0010*/ 	.short	0x0002
        /*0012*/ 	.short	0x0010
        /*0014*/ 	.byte	0x00, 0xf0, 0x11, 0x00


	//----- nvinfo : EIATTR_KPARAM_INFO
	.align		4
.L_11:
        /*0018*/ 	.byte	0x04, 0x17
        /*001a*/ 	.short	(.L_13 - .L_12)
.L_12:
        /*001c*/ 	.word	0x00000000
        /*0020*/ 	.short	0x0001
        /*0022*/ 	.short	0x0008
        /*0024*/ 	.byte	0x00, 0xf4, 0x21, 0x00


	//----- nvinfo : EIATTR_KPARAM_INFO
	.align		4
.L_13:
        /*0028*/ 	.byte	0x04, 0x17
        /*002a*/ 	.short	(.L_15 - .L_14)
.L_14:
        /*002c*/ 	.word	0x00000000
        /*0030*/ 	.short	0x0000
        /*0032*/ 	.short	0x0000
        /*0034*/ 	.byte	0x00, 0xf4, 0x21, 0x00


	//----- nvinfo : EIATTR_SPARSE_MMA_MASK
	.align		4
.L_15:
        /*0038*/ 	.byte	0x03, 0x50
        /*003a*/ 	.short	0x0000


	//----- nvinfo : EIATTR_MAXREG_COUNT
	.align		4
        /*003c*/ 	.byte	0x03, 0x1b
        /*003e*/ 	.short	0x00ff


	//----- nvinfo : EIATTR_EXIT_INSTR_OFFSETS
	.align		4
        /*0040*/ 	.byte	0x04, 0x1c
        /*0042*/ 	.short	(.L_17 - .L_16)


	//   ....[0]....
.L_16:
        /*0044*/ 	.word	0x00000190


	//   ....[1]....
        /*0048*/ 	.word	0x000001b0


	//----- nvinfo : EIATTR_REQNTID
	.align		4
.L_17:
        /*004c*/ 	.byte	0x04, 0x10
        /*004e*/ 	.short	(.L_19 - .L_18)
.L_18:
        /*0050*/ 	.word	0x00000080
        /*0054*/ 	.word	0x00000001
        /*0058*/ 	.word	0x00000001


	//----- nvinfo : EIATTR_CRS_STACK_SIZE
	.align		4
.L_19:
        /*005c*/ 	.byte	0x04, 0x1e
        /*005e*/ 	.short	(.L_21 - .L_20)
.L_20:
        /*0060*/ 	.word	0x00000000


	//----- nvinfo : EIATTR_CBANK_PARAM_SIZE
	.align		4
.L_21:
        /*0064*/ 	.byte	0x03, 0x19
        /*0066*/ 	.short	0x0014


	//----- nvinfo : EIATTR_PARAM_CBANK
	.align		4
        /*0068*/ 	.byte	0x04, 0x0a
        /*006a*/ 	.short	(.L_23 - .L_22)
	.align		4
.L_22:
        /*006c*/ 	.word	index@(.nv.constant0.triton_poi_fused_clone_0)
        /*0070*/ 	.short	0x0210
        /*0072*/ 	.short	0x0014


	//----- nvinfo : EIATTR_SW_WAR
	.align		4
.L_23:
        /*0074*/ 	.byte	0x04, 0x36
        /*0076*/ 	.short	(.L_25 - .L_24)
.L_24:
        /*0078*/ 	.word	0x00000008
.L_25:


//--------------------- .nv.callgraph             --------------------------
	.section	.nv.callgraph,"",@"SHT_CUDA_CALLGRAPH"
	.align	4
	.sectionentsize	8
	.align		4
        /*0000*/ 	.word	0x00000000
	.align		4
        /*0004*/ 	.word	0xffffffff
	.align		4
        /*0008*/ 	.word	0x00000000
	.align		4
        /*000c*/ 	.word	0xfffffffe
	.align		4
        /*0010*/ 	.word	0x00000000
	.align		4
        /*0014*/ 	.word	0xfffffffd
	.align		4
        /*0018*/ 	.word	0x00000000
	.align		4
        /*001c*/ 	.word	0xfffffffc


//--------------------- .text.triton_poi_fused_clone_0 --------------------------
	.section	.text.triton_poi_fused_clone_0,"ax",@progbits
	.align	128
        .global         triton_poi_fused_clone_0
        .type           triton_poi_fused_clone_0,@function
        .size           triton_poi_fused_clone_0,(.L_x_3 - triton_poi_fused_clone_0)
        .other          triton_poi_fused_clone_0,@"STO_CUDA_ENTRY STV_DEFAULT"
triton_poi_fused_clone_0:
.text.triton_poi_fused_clone_0:
[----:B------:R-:W0:Y:S02]  /*0000*/  LDC R1, c[0x0][0x28] ;  /* 0x00000a00ff017b82 */ /* 0x000e240000000800 */
[----:B------:R-:W1:Y:S01]  /*0010*/  S2R R0, SR_TID.X ;  /* 0x0000000000007919 */ /* 0x000e620000002100 */
[----:B------:R-:W2:Y:S01]  /*0020*/  LDC.64 R4, c[0x0][0x218] ;  /* 0x00008600ff047b82 */ /* 0x000ea20000000a00 */
[----:B------:R-:W-:Y:S01]  /*0030*/  ULDC.64 UR4, c[0x0][0x208] ;  /* 0x0000820000047ab9 */ /* 0x000fe20000000a00 */
[----:B------:R-:W-:Y:S01]  /*0040*/  BSSY B0, `(.L_x_0) ;  /* 0x0000014000007945 */ /* 0x000fe20003800000 */
[----:B------:R-:W3:Y:S05]  /*0050*/  S2R R7, SR_CTAID.X ;  /* 0x0000000000077919 */ /* 0x000eea0000002500 */
[----:B------:R-:W4:Y:S01]  /*0060*/  LDC.64 R2, c[0x0][0x210] ;  /* 0x00008400ff027b82 */ /* 0x000f220000000a00 */
[----:B-1----:R-:W-:Y:S01]  /*0070*/  IMAD.SHL.U32 R0, R0, 0x2, RZ ;  /* 0x0000000200007824 */ /* 0x002fe200078e00ff */
[----:B---3--:R-:W-:-:S04]  /*0080*/  SHF.R.S32.HI R6, RZ, 0x17, R7 ;  /* 0x00000017ff067819 */ /* 0x008fc80000011407 */
[----:B------:R-:W-:-:S05]  /*0090*/  LOP3.LUT R0, R0, 0xfe, RZ, 0xc0, !PT ;  /* 0x000000fe00007812 */ /* 0x000fca00078ec0ff */
[----:B------:R-:W-:Y:S01]  /*00a0*/  IMAD R7, R7, 0x100, R0 ;  /* 0x0000010007077824 */ /* 0x000fe200078e0200 */
[----:B------:R-:W-:-:S03]  /*00b0*/  SGXT R0, R6, 0x1 ;  /* 0x000000010600781a */ /* 0x000fc60000000200 */
[C---:B--2---:R-:W-:Y:S01]  /*00c0*/  IMAD.WIDE R4, R7.reuse, 0x4, R4 ;  /* 0x0000000407047825 */ /* 0x044fe200078e0204 */
[CC--:B------:R-:W-:Y:S02]  /*00d0*/  LEA.HI R6, R0.reuse, R7.reuse, RZ, 0x4 ;  /* 0x0000000700067211 */ /* 0x0c0fe400078f20ff */
[----:B------:R-:W-:Y:S02]  /*00e0*/  ISETP.GE.AND P0, PT, R7, 0x100, PT ;  /* 0x000001000700780c */ /* 0x000fe40003f06270 */
[----:B------:R-:W-:Y:S02]  /*00f0*/  LEA.HI R0, R0, R7, RZ, 0x6 ;  /* 0x0000000700007211 */ /* 0x000fe400078f30ff */
[----:B------:R-:W-:Y:S02]  /*0100*/  LOP3.LUT R6, R6, 0xfffffff0, RZ, 0xc0, !PT ;  /* 0xfffffff006067812 */ /* 0x000fe400078ec0ff */
[----:B------:R-:W-:-:S03]  /*0110*/  SHF.R.S32.HI R9, RZ, 0x6, R0 ;  /* 0x00000006ff097819 */ /* 0x000fc60000011400 */
[----:B------:R-:W-:-:S04]  /*0120*/  IMAD.IADD R6, R7, 0x1, -R6 ;  /* 0x0000000107067824 */ /* 0x000fc800078e0a06 */
[----:B------:R-:W-:Y:S01]  /*0130*/  IMAD R9, R9, 0x10, R6 ;  /* 0x0000001009097824 */ /* 0x000fe200078e0206 */
[----:B------:R-:W-:-:S03]  /*0140*/  CS2R R6, SRZ ;  /* 0x0000000000067805 */ /* 0x000fc6000001ff00 */
[----:B----4-:R-:W-:Y:S01]  /*0150*/  IMAD.WIDE R2, R9, 0x4, R2 ;  /* 0x0000000409027825 */ /* 0x010fe200078e0202 */
[----:B------:R-:W-:Y:S06]  /*0160*/  @P0 BRA `(.L_x_1) ;  /* 0x0000000000040947 */ /* 0x000fec0003800000 */
[----:B------:R1:W5:Y:S02]  /*0170*/  LDG.E.EL.64 R6, desc[UR4][R2.64] ;  /* 0x0000000402067981 */ /* 0x000364000c2e1b00 */
.L_x_1:
[----:B------:R-:W-:Y:S05]  /*0180*/  BSYNC B0 ;  /* 0x0000000000007941 */ /* 0x000fea0003800000 */
.L_x_0:
[----:B------:R-:W-:Y:S05]  /*0190*/  @P0 EXIT ;  /* 0x000000000000094d */ /* 0x000fea0003800000 */
[----:B-----5:R-:W-:Y:S01]  /*01a0*/  STG.E.64 desc[UR4][R4.64], R6 ;  /* 0x0000000604007986 */ /* 0x020fe2000c101b04 */
[----:B------:R-:W-:Y:S05]  /*01b0*/  EXIT ;  /* 0x000000000000794d */ /* 0x000fea0003800000 */
.L_x_2:
[----:B------:R-:W-:-:S00]  /*01c0*/  BRA `(.L_x_2) ;  /* 0xfffffffc00fc7947 */ /* 0x000fc0000383ffff */
[----:B------:R-:W-:-:S00]  /*01d0*/  NOP ;  /* 0x0000000000007918 */ /* 0x000fc00000000000 */
        /* <DEDUP_REMOVED lines=10> */
.L_x_3:


//--------------------- .nv.constant0.triton_poi_fused_clone_0 --------------------------
	.section	.nv.constant0.triton_poi_fused_clone_0,"a",@progbits
	.sectionflags	@""
	.align	4
.nv.constant0.triton_poi_fused_clone_0:
	.zero		548
